	.headerflags	@"EF_CUDA_TEXMODE_UNIFIED EF_CUDA_64BIT_ADDRESS EF_CUDA_ACCELERATORS EF_CUDA_SM90 EF_CUDA_VIRTUAL_SM(EF_CUDA_SM90)"
	.elftype	@"ET_EXEC"


//--------------------- .nv.info                  --------------------------
	.section	.nv.info,"",@"SHT_CUDA_INFO"
	.align	4


	//----- nvinfo : EIATTR_REGCOUNT
	.align		4
        /*0000*/ 	.byte	0x04, 0x2f
        /*0002*/ 	.short	(.L_1 - .L_0)
	.align		4
.L_0:
        /*0004*/ 	.word	index@(triton_poi_fused__to_copy_42)
        /*0008*/ 	.word	0x00000009


	//----- nvinfo : EIATTR_MIN_STACK_SIZE
	.align		4
.L_1:
        /*000c*/ 	.byte	0x04, 0x12
        /*000e*/ 	.short	(.L_3 - .L_2)
	.align		4
.L_2:
        /*0010*/ 	.word	index@(triton_poi_fused__to_copy_42)
        /*0014*/ 	.word	0x00000000


	//----- nvinfo : EIATTR_FRAME_SIZE
	.align		4
.L_3:
        /*0018*/ 	.byte	0x04, 0x11
        /*001a*/ 	.short	(.L_5 - .L_4)
	.align		4
.L_4:
        /*001c*/ 	.word	index@(triton_poi_fused__to_copy_42)
        /*0020*/ 	.word	0x00000000


	//----- nvinfo : EIATTR_MIN_STACK_SIZE
	.align		4
.L_5:
        /*0024*/ 	.byte	0x04, 0x12
        /*0026*/ 	.short	(.L_7 - .L_6)
	.align		4
.L_6:
        /*0028*/ 	.word	index@(triton_poi_fused__to_copy_42)
        /*002c*/ 	.word	0x00000000
.L_7:


//--------------------- .nv.info.triton_poi_fused__to_copy_42 --------------------------
	.section	.nv.info.triton_poi_fused__to_copy_42,"",@"SHT_CUDA_INFO"
	.sectionflags	@""
	.align	4


	//----- nvinfo : EIATTR_CUDA_API_VERSION
	.align		4
        /*0000*/ 	.byte	0x04, 0x37
        /*0002*/ 	.short	(.L_9 - .L_8)
.L_8:
        /*0004*/ 	.word	0x0000007c


	//----- nvinfo : EIATTR_KPARAM_INFO
	.align		4
.L_9:
        /*0008*/ 	.byte	0x04, 0x17
        /*000a*/ 	.short	(.L_11 - .L_10)
.L_10:
        /*000c*/ 	.word	0x00000000
        /*0010*/ 	.short	0x0001
        /*0012*/ 	.short	0x0008
        /*0014*/ 	.byte	0x00, 0xf0, 0x11, 0x00


	//----- nvinfo : EIATTR_KPARAM_INFO
	.align		4
.L_11:
        /*0018*/ 	.byte	0x04, 0x17
        /*001a*/ 	.short	(.L_13 - .L_12)
.L_12:
        /*001c*/ 	.word	0x00000000
        /*0020*/ 	.short	0x0000
        /*0022*/ 	.short	0x0000
        /*0024*/ 	.byte	0x00, 0xf4, 0x21, 0x00


	//----- nvinfo : EIATTR_SPARSE_MMA_MASK
	.align		4
.L_13:
        /*0028*/ 	.byte	0x03, 0x50
        /*002a*/ 	.short	0x0000


	//----- nvinfo : EIATTR_MAXREG_COUNT
	.align		4
        /*002c*/ 	.byte	0x03, 0x1b
        /*002e*/ 	.short	0x00ff


	//----- nvinfo : EIATTR_EXIT_INSTR_OFFSETS
	.align		4
        /*0030*/ 	.byte	0x04, 0x1c
        /*0032*/ 	.short	(.L_15 - .L_14)


	//   ....[0]....
.L_14:
        /*0034*/ 	.word	0x000000f0


	//   ....[1]....
        /*0038*/ 	.word	0x00000120


	//----- nvinfo : EIATTR_REQNTID
	.align		4
.L_15:
        /*003c*/ 	.byte	0x04, 0x10
        /*003e*/ 	.short	(.L_17 - .L_16)
.L_16:
        /*0040*/ 	.word	0x00000020
        /*0044*/ 	.word	0x00000001
        /*0048*/ 	.word	0x00000001


	//----- nvinfo : EIATTR_CBANK_PARAM_SIZE
	.align		4
.L_17:
        /*004c*/ 	.byte	0x03, 0x19
        /*004e*/ 	.short	0x000c


	//----- nvinfo : EIATTR_PARAM_CBANK
	.align		4
        /*0050*/ 	.byte	0x04, 0x0a
        /*0052*/ 	.short	(.L_19 - .L_18)
	.align		4
.L_18:
        /*0054*/ 	.word	index@(.nv.constant0.triton_poi_fused__to_copy_42)
        /*0058*/ 	.short	0x0210
        /*005a*/ 	.short	0x000c


	//----- nvinfo : EIATTR_SW_WAR
	.align		4
.L_19:
        /*005c*/ 	.byte	0x04, 0x36
        /*005e*/ 	.short	(.L_21 - .L_20)
.L_20:
        /*0060*/ 	.word	0x00000008
.L_21:


//--------------------- .nv.callgraph             --------------------------
	.section	.nv.callgraph,"",@"SHT_CUDA_CALLGRAPH"
	.align	4
	.sectionentsize	8
	.align		4
        /*0000*/ 	.word	0x00000000
	.align		4
        /*0004*/ 	.word	0xffffffff
	.align		4
        /*0008*/ 	.word	0x00000000
	.align		4
        /*000c*/ 	.word	0xfffffffe
	.align		4
        /*0010*/ 	.word	0x00000000
	.align		4
        /*0014*/ 	.word	0xfffffffd
	.align		4
        /*0018*/ 	.word	0x00000000
	.align		4
        /*001c*/ 	.word	0xfffffffc


//--------------------- .text.triton_poi_fused__to_copy_42 --------------------------
	.section	.text.triton_poi_fused__to_copy_42,"ax",@progbits
	.align	128
        .global         triton_poi_fused__to_copy_42
        .type           triton_poi_fused__to_copy_42,@function
        .size           triton_poi_fused__to_copy_42,(.L_x_1 - triton_poi_fused__to_copy_42)
        .other          triton_poi_fused__to_copy_42,@"STO_CUDA_ENTRY STV_DEFAULT"
triton_poi_fused__to_copy_42:
.text.triton_poi_fused__to_copy_42:
[----:B------:R-:W0:Y:S02]  /*0000*/  LDC R1, c[0x0][0x28] ;  /* 0x00000a00ff017b82 */ /* 0x000e240000000800 */
[----:B------:R-:W1:Y:S01]  /*0010*/  S2R R6, SR_TID.X ;  /* 0x0000000000067919 */ /* 0x000e620000002100 */
[----:B------:R-:W2:Y:S01]  /*0020*/  LDC.64 R2, c[0x0][0x210] ;  /* 0x00008400ff027b82 */ /* 0x000ea20000000a00 */
[----:B------:R-:W3:Y:S01]  /*0030*/  S2R R5, SR_CTAID.X ;  /* 0x0000000000057919 */ /* 0x000ee20000002500 */
[C---:B-1----:R-:W-:Y:S02]  /*0040*/  LOP3.LUT R0, R6.reuse, 0x3, RZ, 0xc0, !PT ;  /* 0x0000000306007812 */ /* 0x042fe400078ec0ff */
[----:B------:R-:W-:-:S03]  /*0050*/  LOP3.LUT P0, RZ, R6, 0x1c, RZ, 0xc0, !PT ;  /* 0x0000001c06ff7812 */ /* 0x000fc6000780c0ff */
[----:B---3--:R-:W-:-:S04]  /*0060*/  IMAD R5, R5, 0x4, R0 ;  /* 0x0000000405057824 */ /* 0x008fc800078e0200 */
[C---:B--2---:R-:W-:Y:S01]  /*0070*/  IMAD.WIDE R2, R5.reuse, 0x8, R2 ;  /* 0x0000000805027825 */ /* 0x044fe200078e0202 */
[----:B------:R-:W-:Y:S02]  /*0080*/  I2FP.F32.S32 R0, R5 ;  /* 0x0000000500007245 */ /* 0x000fe40000201400 */
[----:B------:R-:W-:-:S03]  /*0090*/  ISETP.LT.AND P0, PT, R5, 0x4, !P0 ;  /* 0x000000040500780c */ /* 0x000fc60004701270 */
[----:B------:R-:W-:-:S04]  /*00a0*/  FADD R0, R0, 0.5 ;  /* 0x3f00000000007421 */ /* 0x000fc80000000000 */
[----:B------:R-:W-:-:S05]  /*00b0*/  FADD R0, R0, -0.5 ;  /* 0xbf00000000007421 */ /* 0x000fca0000000000 */
[----:B------:R-:W-:-:S04]  /*00c0*/  FMNMX R0, RZ, R0, !PT ;  /* 0x00000000ff007209 */ /* 0x000fc80007800000 */
[----:B------:R-:W1:Y:S02]  /*00d0*/  F2I.TRUNC.NTZ R4, R0 ;  /* 0x0000000000047305 */ /* 0x000e64000020f100 */
[----:B-1----:R-:W-:Y:S01]  /*00e0*/  SHF.R.S32.HI R5, RZ, 0x1f, R4 ;  /* 0x0000001fff057819 */ /* 0x002fe20000011404 */
[----:B------:R-:W-:Y:S06]  /*00f0*/  @!P0 EXIT ;  /* 0x000000000000894d */ /* 0x000fec0003800000 */
[----:B------:R-:W-:Y:S02]  /*0100*/  ULDC.64 UR4, c[0x0][0x208] ;  /* 0x0000820000047ab9 */ /* 0x000fe40000000a00 */
[----:B------:R-:W-:Y:S01]  /*0110*/  STG.E.64 desc[UR4][R2.64], R4 ;  /* 0x0000000402007986 */ /* 0x000fe2000c101b04 */
[----:B------:R-:W-:Y:S05]  /*0120*/  EXIT ;  /* 0x000000000000794d */ /* 0x000fea0003800000 */
.L_x_0:
[----:B------:R-:W-:-:S00]  /*0130*/  BRA `(.L_x_0) ;  /* 0xfffffffc00fc7947 */ /* 0x000fc0000383ffff */
[----:B------:R-:W-:-:S00]  /*0140*/  NOP ;  /* 0x0000000000007918 */ /* 0x000fc00000000000 */
        /* <DEDUP_REMOVED lines=11> */
.L_x_1:


//--------------------- .nv.constant0.triton_poi_fused__to_copy_42 --------------------------
	.section	.nv.constant0.triton_poi_fused__to_copy_42,"a",@progbits
	.sectionflags	@""
	.align	4
.nv.constant0.triton_poi_fused__to_copy_42:
	.zero		540
